//
// Generated by NVIDIA NVVM Compiler
//
// Compiler Build ID: CL-36424714
// Cuda compilation tools, release 13.0, V13.0.88
// Based on NVVM 20.0.0
//

.version 9.0
.target sm_100
.address_size 64

.extern .func  (.param .b32 func_retval0) vprintf
(
	.param .b64 vprintf_param_0,
	.param .b64 vprintf_param_1
)
;
.global .align 1 .b8 $str[15] = {105, 110, 115, 105, 100, 101, 32, 107, 101, 114, 110, 101, 108, 10};
.global .align 1 .b8 $str$2[11] = {66, 97, 115, 101, 32, 102, 117, 110, 50, 10};

.entry _Z6kernelPK4Base(
	.param .u64 .ptr .align 1 _Z6kernelPK4Base_param_0
)
{
	.reg .b32 	%r<5>;
	.reg .b64 	%rd<11>;

	ld.param.u64 	%rd1, [_Z6kernelPK4Base_param_0];
	cvta.to.global.u64 	%rd2, %rd1;
	mov.u64 	%rd3, $str;
	cvta.global.u64 	%rd4, %rd3;
	{ // callseq 0, 0
	.param .b64 param0;
	st.param.b64 	[param0], %rd4;
	.param .b64 param1;
	st.param.b64 	[param1], 0;
	.param .b32 retval0;
	call.uni (retval0), 
	vprintf, 
	(
	param0, 
	param1
	);
	ld.param.b32 	%r1, [retval0];
	} // callseq 0
	ld.global.u64 	%rd5, [%rd2];
	ld.u64 	%rd6, [%rd5];
	{ // callseq 1, 0
	.param .b64 param0;
	st.param.b64 	[param0], %rd1;
	prototype_1 : .callprototype ()_ (.param .b64 _);
	call 
	%rd6, 
	(
	param0
	)
	, prototype_1;
	} // callseq 1
	mov.u64 	%rd7, $str$2;
	cvta.global.u64 	%rd8, %rd7;
	{ // callseq 2, 0
	.param .b64 param0;
	st.param.b64 	[param0], %rd8;
	.param .b64 param1;
	st.param.b64 	[param1], 0;
	.param .b32 retval0;
	call.uni (retval0), 
	vprintf, 
	(
	param0, 
	param1
	);
	ld.param.b32 	%r3, [retval0];
	} // callseq 2
	ld.global.u64 	%rd9, [%rd2];
	ld.u64 	%rd10, [%rd9];
	{ // callseq 3, 0
	.param .b64 param0;
	st.param.b64 	[param0], %rd1;
	prototype_3 : .callprototype ()_ (.param .b64 _);
	call 
	%rd10, 
	(
	param0
	)
	, prototype_3;
	} // callseq 3
	ret;

}


// ===== COMPILED SASS (sm_100) =====

	.target	sm_100

	.elftype	@"ET_EXEC"


//--------------------- .note.nv.tkinfo           --------------------------
	.section	.note.nv.tkinfo,"",@"SHT_NOTE"
	.sectionflags	@"SHF_NOTE_NV_TKINFO"
	.tkinfo
        /*0018*/ 	.word	0x00000002
        /*0030*/ 	.string	""
        /*0030*/ 	.string	"ptxas"
        /*0030*/ 	.string	"Cuda compilation tools, release 13.0, V13.0.88"
        /*0030*/ 	.string	"Build cuda_13.0.r13.0/compiler.36424714_0"
        /*0030*/ 	.string	"-arch sm_100 -m 64 "



//--------------------- .note.nv.cuinfo           --------------------------
	.section	.note.nv.cuinfo,"",@"SHT_NOTE"
	.sectionflags	@"SHF_NOTE_NV_CUINFO"
        /*0018*/ 	.short	0x0002
        /*001a*/ 	.short	0x0064
        /*001c*/ 	.short	0x0082
	.zero		2


//--------------------- .nv.info                  --------------------------
	.section	.nv.info,"",@"SHT_CUDA_INFO"
	.align	4


	//----- nvinfo : EIATTR_REGCOUNT
	.align		4
        /*0000*/ 	.byte	0x04, 0x2f
        /*0002*/ 	.short	(.L_3 - .L_2)
	.align		4
.L_2:
        /*0004*/ 	.word	index@(_Z6kernelPK4Base)
        /*0008*/ 	.word	0x00000018


	//----- nvinfo : EIATTR_FRAME_SIZE
	.align		4
.L_3:
        /*000c*/ 	.byte	0x04, 0x11
        /*000e*/ 	.short	(.L_5 - .L_4)
	.align		4
.L_4:
        /*0010*/ 	.word	index@(_Z6kernelPK4Base)
        /*0014*/ 	.word	0x00000000


	//----- nvinfo : EIATTR_MIN_STACK_SIZE
	.align		4
.L_5:
        /*0018*/ 	.byte	0x04, 0x12
        /*001a*/ 	.short	(.L_7 - .L_6)
	.align		4
.L_6:
        /*001c*/ 	.word	index@(_Z6kernelPK4Base)
        /*0020*/ 	.word	0x00000000
.L_7:


//--------------------- .nv.compat                --------------------------
	.section	.nv.compat,"",@"SHT_CUDA_COMPAT_INFO"
	.align	4
        /*0000*/ 	.byte	0x02, 0x09, 0x00, 0x00, 0x02, 0x02, 0x01, 0x00, 0x02, 0x05, 0x05, 0x00, 0x03, 0x07, 0x01, 0x01
        /*0010*/ 	.byte	0x02, 0x03, 0x00, 0x00, 0x02, 0x06, 0x01, 0x00, 0x04, 0x0b, 0x08, 0x00, 0x09, 0x00, 0x00, 0x00
        /*0020*/ 	.byte	0x00, 0x00, 0x00, 0x00


//--------------------- .nv.info._Z6kernelPK4Base --------------------------
	.section	.nv.info._Z6kernelPK4Base,"",@"SHT_CUDA_INFO"
	.sectionflags	@""
	.align	4


	//----- nvinfo : EIATTR_CUDA_API_VERSION
	.align		4
        /*0000*/ 	.byte	0x04, 0x37
        /*0002*/ 	.short	(.L_9 - .L_8)
.L_8:
        /*0004*/ 	.word	0x00000082


	//----- nvinfo : EIATTR_KPARAM_INFO
	.align		4
.L_9:
        /*0008*/ 	.byte	0x04, 0x17
        /*000a*/ 	.short	(.L_11 - .L_10)
.L_10:
        /*000c*/ 	.word	0x00000000
        /*0010*/ 	.short	0x0000
        /*0012*/ 	.short	0x0000
        /*0014*/ 	.byte	0x00, 0xf5, 0x21, 0x00


	//----- nvinfo : EIATTR_SPARSE_MMA_MASK
	.align		4
.L_11:
        /*0018*/ 	.byte	0x03, 0x50
        /*001a*/ 	.short	0x0000


	//----- nvinfo : EIATTR_MAXREG_COUNT
	.align		4
        /*001c*/ 	.byte	0x03, 0x1b
        /*001e*/ 	.short	0x00ff


	//----- nvinfo : EIATTR_EXTERNS
	.align		4
        /*0020*/ 	.byte	0x04, 0x0f
        /*0022*/ 	.short	(.L_13 - .L_12)


	//   ....[0]....
	.align		4
.L_12:
        /*0024*/ 	.word	index@(vprintf)


	//----- nvinfo : EIATTR_MERCURY_ISA_VERSION
	.align		4
.L_13:
        /*0028*/ 	.byte	0x03, 0x5f
        /*002a*/ 	.short	0x0101


	//----- nvinfo : EIATTR_VRC_CTA_INIT_COUNT
	.align		4
        /*002c*/ 	.byte	0x02, 0x4a
	.zero		1
	.zero		1


	//----- nvinfo : EIATTR_SYSCALL_OFFSETS
	.align		4
        /*0030*/ 	.byte	0x04, 0x46
        /*0032*/ 	.short	(.L_15 - .L_14)


	//   ....[0]....
.L_14:
        /*0034*/ 	.word	0x00000090


	//   ....[1]....
        /*0038*/ 	.word	0x00000190


	//----- nvinfo : EIATTR_EXIT_INSTR_OFFSETS
	.align		4
.L_15:
        /*003c*/ 	.byte	0x04, 0x1c
        /*003e*/ 	.short	(.L_17 - .L_16)


	//   ....[0]....
.L_16:
        /*0040*/ 	.word	0x00000230


	//----- nvinfo : EIATTR_CBANK_PARAM_SIZE
	.align		4
.L_17:
        /*0044*/ 	.byte	0x03, 0x19
        /*0046*/ 	.short	0x0008


	//----- nvinfo : EIATTR_PARAM_CBANK
	.align		4
        /*0048*/ 	.byte	0x04, 0x0a
        /*004a*/ 	.short	(.L_19 - .L_18)
	.align		4
.L_18:
        /*004c*/ 	.word	index@(.nv.constant0._Z6kernelPK4Base)
        /*0050*/ 	.short	0x0380
        /*0052*/ 	.short	0x0008


	//----- nvinfo : EIATTR_SW_WAR
	.align		4
.L_19:
        /*0054*/ 	.byte	0x04, 0x36
        /*0056*/ 	.short	(.L_21 - .L_20)
.L_20:
        /*0058*/ 	.word	0x00000008
.L_21:


//--------------------- .nv.callgraph             --------------------------
	.section	.nv.callgraph,"",@"SHT_CUDA_CALLGRAPH"
	.align	4
	.sectionentsize	8
	.align		4
        /*0000*/ 	.word	0x00000000
	.align		4
        /*0004*/ 	.word	0xffffffff
	.align		4
        /*0008*/ 	.word	index@(_Z6kernelPK4Base)
	.align		4
        /*000c*/ 	.word	index@(vprintf)
	.align		4
        /*0010*/ 	.word	0x00000000
	.align		4
        /*0014*/ 	.word	0xfffffffe
	.align		4
        /*0018*/ 	.word	0x00000000
	.align		4
        /*001c*/ 	.word	0xfffffffd
	.align		4
        /*0020*/ 	.word	0x00000000
	.align		4
        /*0024*/ 	.word	0xfffffffc


//--------------------- .nv.constant4             --------------------------
	.section	.nv.constant4,"a",@progbits
	.align	8
	.align		8
.nv.constant4:
        /*0000*/ 	.dword	vprintf
	.align		8
        /*0008*/ 	.dword	$str
	.align		8
        /*0010*/ 	.dword	$str$2


//--------------------- .text._Z6kernelPK4Base    --------------------------
	.section	.text._Z6kernelPK4Base,"ax",@progbits
	.align	128
.text._Z6kernelPK4Base:
        .type           _Z6kernelPK4Base,@function
        .size           _Z6kernelPK4Base,(.L_x_3 - _Z6kernelPK4Base)
        .other          _Z6kernelPK4Base,@"STO_CUDA_ENTRY STV_DEFAULT"
_Z6kernelPK4Base:
[----:B------:R-:W0:Y:S01]  /*0000*/  LDC R1, c[0x0][0x37c] ;  /* 0x0000df00ff017b82 */ /* 0x000e220000000800 */
[----:B------:R-:W-:Y:S01]  /*0010*/  MOV R2, 0x0 ;  /* 0x0000000000027802 */ /* 0x000fe20000000f00 */
[----:B------:R-:W1:Y:S01]  /*0020*/  LDCU.64 UR4, c[0x4][0x8] ;  /* 0x01000100ff0477ac */ /* 0x000e620008000a00 */
[----:B------:R-:W-:-:S05]  /*0030*/  CS2R R6, SRZ ;  /* 0x0000000000067805 */ /* 0x000fca000001ff00 */
[----:B------:R2:W3:Y:S01]  /*0040*/  LDC.64 R8, c[0x4][R2] ;  /* 0x0100000002087b82 */ /* 0x0004e20000000a00 */
[----:B------:R-:W4:Y:S01]  /*0050*/  LDCU.64 UR36, c[0x0][0x358] ;  /* 0x00006b00ff2477ac */ /* 0x000f220008000a00 */
[----:B-1----:R-:W-:Y:S02]  /*0060*/  IMAD.U32 R4, RZ, RZ, UR4 ;  /* 0x00000004ff047e24 */ /* 0x002fe4000f8e00ff */
[----:B--2---:R-:W-:-:S07]  /*0070*/  IMAD.U32 R5, RZ, RZ, UR5 ;  /* 0x00000005ff057e24 */ /* 0x004fce000f8e00ff */
[----:B------:R-:W-:-:S07]  /*0080*/  LEPC R20, `(.L_x_0) ;  /* 0x000000001014794e */ /* 0x000fce0000000000 */
[----:B0--34-:R-:W-:Y:S05]  /*0090*/  CALL.ABS.NOINC R8 ;  /* 0x0000000008007343 */ /* 0x019fea0003c00000 */
.L_x_0:
[----:B------:R-:W0:Y:S01]  /*00a0*/  LDC.64 R6, c[0x0][0x380] ;  /* 0x0000e000ff067b82 */ /* 0x000e220000000a00 */
[----:B------:R-:W1:Y:S01]  /*00b0*/  LDCU.64 UR4, c[0x0][0x380] ;  /* 0x00007000ff0477ac */ /* 0x000e620008000a00 */
[----:B0-----:R-:W2:Y:S01]  /*00c0*/  LDG.E.64 R6, desc[UR36][R6.64] ;  /* 0x0000002406067981 */ /* 0x001ea2000c1e1b00 */
[----:B-1----:R-:W-:Y:S01]  /*00d0*/  IMAD.U32 R4, RZ, RZ, UR4 ;  /* 0x00000004ff047e24 */ /* 0x002fe2000f8e00ff */
[----:B------:R-:W-:Y:S01]  /*00e0*/  MOV R5, UR5 ;  /* 0x0000000500057c02 */ /* 0x000fe20008000f00 */
[----:B------:R-:W-:Y:S01]  /*00f0*/  IMAD.MOV.U32 R21, RZ, RZ, 0x0 ;  /* 0x00000000ff157424 */ /* 0x000fe200078e00ff */
[----:B------:R-:W-:Y:S01]  /*0100*/  MOV R20, 0x130 ;  /* 0x0000013000147802 */ /* 0x000fe20000000f00 */
[----:B--2---:R0:W5:Y:S06]  /*0110*/  LD.E.64 R8, desc[UR36][R6.64] ;  /* 0x0000002406087980 */ /* 0x00416c000c101b00 */
[----:B0----5:R-:W-:Y:S05]  /*0120*/  CALL.REL.NOINC R8 `(_Z6kernelPK4Base) ;  /* 0xfffffffc08b47344 */ /* 0x021fea0003c3ffff */
[----:B------:R-:W0:Y:S01]  /*0130*/  LDC.64 R2, c[0x4][R2] ;  /* 0x0100000002027b82 */ /* 0x000e220000000a00 */
[----:B------:R-:W1:Y:S01]  /*0140*/  LDCU.64 UR4, c[0x4][0x10] ;  /* 0x01000200ff0477ac */ /* 0x000e620008000a00 */
[----:B------:R-:W-:Y:S01]  /*0150*/  CS2R R6, SRZ ;  /* 0x0000000000067805 */ /* 0x000fe2000001ff00 */
[----:B-1----:R-:W-:Y:S01]  /*0160*/  IMAD.U32 R4, RZ, RZ, UR4 ;  /* 0x00000004ff047e24 */ /* 0x002fe2000f8e00ff */
[----:B------:R-:W-:-:S07]  /*0170*/  MOV R5, UR5 ;  /* 0x0000000500057c02 */ /* 0x000fce0008000f00 */
[----:B------:R-:W-:-:S07]  /*0180*/  LEPC R20, `(.L_x_1) ;  /* 0x000000001014794e */ /* 0x000fce0000000000 */
[----:B0-----:R-:W-:Y:S05]  /*0190*/  CALL.ABS.NOINC R2 ;  /* 0x0000000002007343 */ /* 0x001fea0003c00000 */
.L_x_1:
[----:B------:R-:W0:Y:S01]  /*01a0*/  LDC.64 R6, c[0x0][0x380] ;  /* 0x0000e000ff067b82 */ /* 0x000e220000000a00 */
[----:B------:R-:W1:Y:S01]  /*01b0*/  LDCU.64 UR4, c[0x0][0x380] ;  /* 0x00007000ff0477ac */ /* 0x000e620008000a00 */
[----:B0-----:R-:W2:Y:S01]  /*01c0*/  LDG.E.64 R2, desc[UR36][R6.64] ;  /* 0x0000002406027981 */ /* 0x001ea2000c1e1b00 */
[----:B------:R-:W-:Y:S02]  /*01d0*/  HFMA2 R21, -RZ, RZ, 0, 0 ;  /* 0x00000000ff157431 */ /* 0x000fe400000001ff */
[----:B-1----:R-:W-:Y:S01]  /*01e0*/  IMAD.U32 R4, RZ, RZ, UR4 ;  /* 0x00000004ff047e24 */ /* 0x002fe2000f8e00ff */
[----:B------:R-:W-:Y:S01]  /*01f0*/  MOV R20, 0x230 ;  /* 0x0000023000147802 */ /* 0x000fe20000000f00 */
[----:B------:R-:W-:Y:S01]  /*0200*/  IMAD.U32 R5, RZ, RZ, UR5 ;  /* 0x00000005ff057e24 */ /* 0x000fe2000f8e00ff */
[----:B--2---:R-:W5:Y:S06]  /*0210*/  LD.E.64 R2, desc[UR36][R2.64] ;  /* 0x0000002402027980 */ /* 0x004f6c000c101b00 */
[----:B-----5:R-:W-:Y:S05]  /*0220*/  CALL.REL.NOINC R2 `(_Z6kernelPK4Base) ;  /* 0xfffffffc02747344 */ /* 0x020fea0003c3ffff */
[----:B------:R-:W-:Y:S05]  /*0230*/  EXIT ;  /* 0x000000000000794d */ /* 0x000fea0003800000 */
.L_x_2:
[----:B------:R-:W-:-:S00]  /*0240*/  BRA `(.L_x_2) ;  /* 0xfffffffc00fc7947 */ /* 0x000fc0000383ffff */
[----:B------:R-:W-:-:S00]  /*0250*/  NOP ;  /* 0x0000000000007918 */ /* 0x000fc00000000000 */
        /* <DEDUP_REMOVED lines=10> */
.L_x_3:


//--------------------- .nv.global.init           --------------------------
	.section	.nv.global.init,"aw",@progbits
.nv.global.init:
	.type		$str$2,@object
	.size		$str$2,($str - $str$2)
$str$2:
        /*0000*/ 	.byte	0x42, 0x61, 0x73, 0x65, 0x20, 0x66, 0x75, 0x6e, 0x32, 0x0a, 0x00
	.type		$str,@object
	.size		$str,(.L_0 - $str)
$str:
        /*000b*/ 	.byte	0x69, 0x6e, 0x73, 0x69, 0x64, 0x65, 0x20, 0x6b, 0x65, 0x72, 0x6e, 0x65, 0x6c, 0x0a, 0x00
.L_0:


//--------------------- .nv.shared.reserved.0     --------------------------
	.section	.nv.shared.reserved.0,"aw",@nobits
	.weak		__nv_reservedSMEM_offset_0_alias
	.size		__nv_reservedSMEM_offset_0_alias, 0, 64
	.other		__nv_reservedSMEM_offset_0_alias,@"STO_CUDA_RESERVED_SHARED STV_DEFAULT"
__nv_reservedSMEM_offset_0_alias:
	.zero		0
	.zero		64


//--------------------- .nv.constant0._Z6kernelPK4Base --------------------------
	.section	.nv.constant0._Z6kernelPK4Base,"a",@progbits
	.sectionflags	@""
	.align	4
.nv.constant0._Z6kernelPK4Base:
	.zero		904


//--------------------- SYMBOLS --------------------------

	.type		.nv.reservedSmem.offset0,@object
	.size		.nv.reservedSmem.offset0,0x4
	.type		vprintf,@function
